//
// Generated by NVIDIA NVVM Compiler
//
// Compiler Build ID: CL-36424714
// Cuda compilation tools, release 13.0, V13.0.88
// Based on NVVM 20.0.0
//

.version 9.0
.target sm_100
.address_size 64

	// .globl	_Z6VecAddPKiS0_Pii

.visible .entry _Z6VecAddPKiS0_Pii(
	.param .u64 .ptr .align 1 _Z6VecAddPKiS0_Pii_param_0,
	.param .u64 .ptr .align 1 _Z6VecAddPKiS0_Pii_param_1,
	.param .u64 .ptr .align 1 _Z6VecAddPKiS0_Pii_param_2,
	.param .u32 _Z6VecAddPKiS0_Pii_param_3
)
{
	.reg .pred 	%p<2>;
	.reg .b32 	%r<9>;
	.reg .b64 	%rd<11>;

	ld.param.u64 	%rd1, [_Z6VecAddPKiS0_Pii_param_0];
	ld.param.u64 	%rd2, [_Z6VecAddPKiS0_Pii_param_1];
	ld.param.u64 	%rd3, [_Z6VecAddPKiS0_Pii_param_2];
	ld.param.u32 	%r2, [_Z6VecAddPKiS0_Pii_param_3];
	mov.u32 	%r3, %ntid.x;
	mov.u32 	%r4, %ctaid.x;
	mov.u32 	%r5, %tid.x;
	mad.lo.s32 	%r1, %r3, %r4, %r5;
	setp.ge.s32 	%p1, %r1, %r2;
	@%p1 bra 	$L__BB0_2;
	cvta.to.global.u64 	%rd4, %rd1;
	cvta.to.global.u64 	%rd5, %rd2;
	cvta.to.global.u64 	%rd6, %rd3;
	mul.wide.s32 	%rd7, %r1, 4;
	add.s64 	%rd8, %rd4, %rd7;
	ld.global.u32 	%r6, [%rd8];
	add.s64 	%rd9, %rd5, %rd7;
	ld.global.u32 	%r7, [%rd9];
	add.s32 	%r8, %r7, %r6;
	add.s64 	%rd10, %rd6, %rd7;
	st.global.u32 	[%rd10], %r8;
$L__BB0_2:
	ret;

}


// ===== COMPILED SASS (sm_100) =====

	.target	sm_100

	.elftype	@"ET_EXEC"


//--------------------- .note.nv.tkinfo           --------------------------
	.section	.note.nv.tkinfo,"",@"SHT_NOTE"
	.sectionflags	@"SHF_NOTE_NV_TKINFO"
	.tkinfo
        /*0018*/ 	.word	0x00000002
        /*0030*/ 	.string	""
        /*0030*/ 	.string	"ptxas"
        /*0030*/ 	.string	"Cuda compilation tools, release 13.0, V13.0.88"
        /*0030*/ 	.string	"Build cuda_13.0.r13.0/compiler.36424714_0"
        /*0030*/ 	.string	"-arch sm_100 -m 64 "



//--------------------- .note.nv.cuinfo           --------------------------
	.section	.note.nv.cuinfo,"",@"SHT_NOTE"
	.sectionflags	@"SHF_NOTE_NV_CUINFO"
        /*0018*/ 	.short	0x0002
        /*001a*/ 	.short	0x0064
        /*001c*/ 	.short	0x0082
	.zero		2


//--------------------- .nv.info                  --------------------------
	.section	.nv.info,"",@"SHT_CUDA_INFO"
	.align	4


	//----- nvinfo : EIATTR_REGCOUNT
	.align		4
        /*0000*/ 	.byte	0x04, 0x2f
        /*0002*/ 	.short	(.L_1 - .L_0)
	.align		4
.L_0:
        /*0004*/ 	.word	index@(_Z6VecAddPKiS0_Pii)
        /*0008*/ 	.word	0x0000000c


	//----- nvinfo : EIATTR_FRAME_SIZE
	.align		4
.L_1:
        /*000c*/ 	.byte	0x04, 0x11
        /*000e*/ 	.short	(.L_3 - .L_2)
	.align		4
.L_2:
        /*0010*/ 	.word	index@(_Z6VecAddPKiS0_Pii)
        /*0014*/ 	.word	0x00000000


	//----- nvinfo : EIATTR_MIN_STACK_SIZE
	.align		4
.L_3:
        /*0018*/ 	.byte	0x04, 0x12
        /*001a*/ 	.short	(.L_5 - .L_4)
	.align		4
.L_4:
        /*001c*/ 	.word	index@(_Z6VecAddPKiS0_Pii)
        /*0020*/ 	.word	0x00000000
.L_5:


//--------------------- .nv.compat                --------------------------
	.section	.nv.compat,"",@"SHT_CUDA_COMPAT_INFO"
	.align	4
        /*0000*/ 	.byte	0x02, 0x09, 0x00, 0x00, 0x02, 0x02, 0x01, 0x00, 0x02, 0x05, 0x05, 0x00, 0x03, 0x07, 0x01, 0x01
        /*0010*/ 	.byte	0x02, 0x03, 0x00, 0x00, 0x02, 0x06, 0x01, 0x00, 0x04, 0x0b, 0x08, 0x00, 0x09, 0x00, 0x00, 0x00
        /*0020*/ 	.byte	0x00, 0x00, 0x00, 0x00


//--------------------- .nv.info._Z6VecAddPKiS0_Pii --------------------------
	.section	.nv.info._Z6VecAddPKiS0_Pii,"",@"SHT_CUDA_INFO"
	.sectionflags	@""
	.align	4


	//----- nvinfo : EIATTR_CUDA_API_VERSION
	.align		4
        /*0000*/ 	.byte	0x04, 0x37
        /*0002*/ 	.short	(.L_7 - .L_6)
.L_6:
        /*0004*/ 	.word	0x00000082


	//----- nvinfo : EIATTR_KPARAM_INFO
	.align		4
.L_7:
        /*0008*/ 	.byte	0x04, 0x17
        /*000a*/ 	.short	(.L_9 - .L_8)
.L_8:
        /*000c*/ 	.word	0x00000000
        /*0010*/ 	.short	0x0003
        /*0012*/ 	.short	0x0018
        /*0014*/ 	.byte	0x00, 0xf0, 0x11, 0x00


	//----- nvinfo : EIATTR_KPARAM_INFO
	.align		4
.L_9:
        /*0018*/ 	.byte	0x04, 0x17
        /*001a*/ 	.short	(.L_11 - .L_10)
.L_10:
        /*001c*/ 	.word	0x00000000
        /*0020*/ 	.short	0x0002
        /*0022*/ 	.short	0x0010
        /*0024*/ 	.byte	0x00, 0xf5, 0x21, 0x00


	//----- nvinfo : EIATTR_KPARAM_INFO
	.align		4
.L_11:
        /*0028*/ 	.byte	0x04, 0x17
        /*002a*/ 	.short	(.L_13 - .L_12)
.L_12:
        /*002c*/ 	.word	0x00000000
        /*0030*/ 	.short	0x0001
        /*0032*/ 	.short	0x0008
        /*0034*/ 	.byte	0x00, 0xf5, 0x21, 0x00


	//----- nvinfo : EIATTR_KPARAM_INFO
	.align		4
.L_13:
        /*0038*/ 	.byte	0x04, 0x17
        /*003a*/ 	.short	(.L_15 - .L_14)
.L_14:
        /*003c*/ 	.word	0x00000000
        /*0040*/ 	.short	0x0000
        /*0042*/ 	.short	0x0000
        /*0044*/ 	.byte	0x00, 0xf5, 0x21, 0x00


	//----- nvinfo : EIATTR_SPARSE_MMA_MASK
	.align		4
.L_15:
        /*0048*/ 	.byte	0x03, 0x50
        /*004a*/ 	.short	0x0000


	//----- nvinfo : EIATTR_MAXREG_COUNT
	.align		4
        /*004c*/ 	.byte	0x03, 0x1b
        /*004e*/ 	.short	0x00ff


	//----- nvinfo : EIATTR_MERCURY_ISA_VERSION
	.align		4
        /*0050*/ 	.byte	0x03, 0x5f
        /*0052*/ 	.short	0x0101


	//----- nvinfo : EIATTR_VRC_CTA_INIT_COUNT
	.align		4
        /*0054*/ 	.byte	0x02, 0x4a
	.zero		1
	.zero		1


	//----- nvinfo : EIATTR_EXIT_INSTR_OFFSETS
	.align		4
        /*0058*/ 	.byte	0x04, 0x1c
        /*005a*/ 	.short	(.L_17 - .L_16)


	//   ....[0]....
.L_16:
        /*005c*/ 	.word	0x00000070


	//   ....[1]....
        /*0060*/ 	.word	0x00000130


	//----- nvinfo : EIATTR_CBANK_PARAM_SIZE
	.align		4
.L_17:
        /*0064*/ 	.byte	0x03, 0x19
        /*0066*/ 	.short	0x001c


	//----- nvinfo : EIATTR_PARAM_CBANK
	.align		4
        /*0068*/ 	.byte	0x04, 0x0a
        /*006a*/ 	.short	(.L_19 - .L_18)
	.align		4
.L_18:
        /*006c*/ 	.word	index@(.nv.constant0._Z6VecAddPKiS0_Pii)
        /*0070*/ 	.short	0x0380
        /*0072*/ 	.short	0x001c


	//----- nvinfo : EIATTR_SW_WAR
	.align		4
.L_19:
        /*0074*/ 	.byte	0x04, 0x36
        /*0076*/ 	.short	(.L_21 - .L_20)
.L_20:
        /*0078*/ 	.word	0x00000008
.L_21:


//--------------------- .nv.callgraph             --------------------------
	.section	.nv.callgraph,"",@"SHT_CUDA_CALLGRAPH"
	.align	4
	.sectionentsize	8
	.align		4
        /*0000*/ 	.word	0x00000000
	.align		4
        /*0004*/ 	.word	0xffffffff
	.align		4
        /*0008*/ 	.word	0x00000000
	.align		4
        /*000c*/ 	.word	0xfffffffe
	.align		4
        /*0010*/ 	.word	0x00000000
	.align		4
        /*0014*/ 	.word	0xfffffffd
	.align		4
        /*0018*/ 	.word	0x00000000
	.align		4
        /*001c*/ 	.word	0xfffffffc


//--------------------- .text._Z6VecAddPKiS0_Pii  --------------------------
	.section	.text._Z6VecAddPKiS0_Pii,"ax",@progbits
	.align	128
        .global         _Z6VecAddPKiS0_Pii
        .type           _Z6VecAddPKiS0_Pii,@function
        .size           _Z6VecAddPKiS0_Pii,(.L_x_1 - _Z6VecAddPKiS0_Pii)
        .other          _Z6VecAddPKiS0_Pii,@"STO_CUDA_ENTRY STV_DEFAULT"
_Z6VecAddPKiS0_Pii:
.text._Z6VecAddPKiS0_Pii:
[----:B------:R-:W-:Y:S01]  /*0000*/  LDC R1, c[0x0][0x37c] ;  /* 0x0000df00ff017b82 */ /* 0x000fe20000000800 */
[----:B------:R-:W0:Y:S01]  /*0010*/  S2R R9, SR_CTAID.X ;  /* 0x0000000000097919 */ /* 0x000e220000002500 */
[----:B------:R-:W0:Y:S01]  /*0020*/  LDCU UR4, c[0x0][0x360] ;  /* 0x00006c00ff0477ac */ /* 0x000e220008000800 */
[----:B------:R-:W0:Y:S01]  /*0030*/  S2R R0, SR_TID.X ;  /* 0x0000000000007919 */ /* 0x000e220000002100 */
[----:B------:R-:W1:Y:S01]  /*0040*/  LDCU UR5, c[0x0][0x398] ;  /* 0x00007300ff0577ac */ /* 0x000e620008000800 */
[----:B0-----:R-:W-:-:S05]  /*0050*/  IMAD R9, R9, UR4, R0 ;  /* 0x0000000409097c24 */ /* 0x001fca000f8e0200 */
[----:B-1----:R-:W-:-:S13]  /*0060*/  ISETP.GE.AND P0, PT, R9, UR5, PT ;  /* 0x0000000509007c0c */ /* 0x002fda000bf06270 */
[----:B------:R-:W-:Y:S05]  /*0070*/  @P0 EXIT ;  /* 0x000000000000094d */ /* 0x000fea0003800000 */
[----:B------:R-:W0:Y:S01]  /*0080*/  LDC.64 R2, c[0x0][0x380] ;  /* 0x0000e000ff027b82 */ /* 0x000e220000000a00 */
[----:B------:R-:W1:Y:S07]  /*0090*/  LDCU.64 UR4, c[0x0][0x358] ;  /* 0x00006b00ff0477ac */ /* 0x000e6e0008000a00 */
[----:B------:R-:W2:Y:S08]  /*00a0*/  LDC.64 R4, c[0x0][0x388] ;  /* 0x0000e200ff047b82 */ /* 0x000eb00000000a00 */
[----:B------:R-:W3:Y:S01]  /*00b0*/  LDC.64 R6, c[0x0][0x390] ;  /* 0x0000e400ff067b82 */ /* 0x000ee20000000a00 */
[----:B0-----:R-:W-:-:S06]  /*00c0*/  IMAD.WIDE R2, R9, 0x4, R2 ;  /* 0x0000000409027825 */ /* 0x001fcc00078e0202 */
[----:B-1----:R-:W4:Y:S01]  /*00d0*/  LDG.E R2, desc[UR4][R2.64] ;  /* 0x0000000402027981 */ /* 0x002f22000c1e1900 */
[----:B--2---:R-:W-:-:S06]  /*00e0*/  IMAD.WIDE R4, R9, 0x4, R4 ;  /* 0x0000000409047825 */ /* 0x004fcc00078e0204 */
[----:B------:R-:W4:Y:S01]  /*00f0*/  LDG.E R5, desc[UR4][R4.64] ;  /* 0x0000000404057981 */ /* 0x000f22000c1e1900 */
[----:B---3--:R-:W-:Y:S01]  /*0100*/  IMAD.WIDE R6, R9, 0x4, R6 ;  /* 0x0000000409067825 */ /* 0x008fe200078e0206 */
[----:B----4-:R-:W-:-:S05]  /*0110*/  IADD3 R9, PT, PT, R2, R5, RZ ;  /* 0x0000000502097210 */ /* 0x010fca0007ffe0ff */
[----:B------:R-:W-:Y:S01]  /*0120*/  STG.E desc[UR4][R6.64], R9 ;  /* 0x0000000906007986 */ /* 0x000fe2000c101904 */
[----:B------:R-:W-:Y:S05]  /*0130*/  EXIT ;  /* 0x000000000000794d */ /* 0x000fea0003800000 */
.L_x_0:
[----:B------:R-:W-:-:S00]  /*0140*/  BRA `(.L_x_0) ;  /* 0xfffffffc00fc7947 */ /* 0x000fc0000383ffff */
[----:B------:R-:W-:-:S00]  /*0150*/  NOP ;  /* 0x0000000000007918 */ /* 0x000fc00000000000 */
        /* <DEDUP_REMOVED lines=10> */
.L_x_1:


//--------------------- .nv.shared.reserved.0     --------------------------
	.section	.nv.shared.reserved.0,"aw",@nobits
	.weak		__nv_reservedSMEM_offset_0_alias
	.size		__nv_reservedSMEM_offset_0_alias, 0, 64
	.other		__nv_reservedSMEM_offset_0_alias,@"STO_CUDA_RESERVED_SHARED STV_DEFAULT"
__nv_reservedSMEM_offset_0_alias:
	.zero		0
	.zero		64


//--------------------- .nv.constant0._Z6VecAddPKiS0_Pii --------------------------
	.section	.nv.constant0._Z6VecAddPKiS0_Pii,"a",@progbits
	.sectionflags	@""
	.align	4
.nv.constant0._Z6VecAddPKiS0_Pii:
	.zero		924


//--------------------- SYMBOLS --------------------------

	.type		.nv.reservedSmem.offset0,@object
	.size		.nv.reservedSmem.offset0,0x4
